	.headerflags	@"EF_CUDA_TEXMODE_UNIFIED EF_CUDA_64BIT_ADDRESS EF_CUDA_ACCELERATORS EF_CUDA_SM90 EF_CUDA_VIRTUAL_SM(EF_CUDA_SM90)"
	.elftype	@"ET_EXEC"


//--------------------- .nv.info                  --------------------------
	.section	.nv.info,"",@"SHT_CUDA_INFO"
	.align	4


	//----- nvinfo : EIATTR_REGCOUNT
	.align		4
        /*0000*/ 	.byte	0x04, 0x2f
        /*0002*/ 	.short	(.L_1 - .L_0)
	.align		4
.L_0:
        /*0004*/ 	.word	index@(triton_poi_fused__prelu_kernel_add_cat_mul_20)
        /*0008*/ 	.word	0x00000016


	//----- nvinfo : EIATTR_MIN_STACK_SIZE
	.align		4
.L_1:
        /*000c*/ 	.byte	0x04, 0x12
        /*000e*/ 	.short	(.L_3 - .L_2)
	.align		4
.L_2:
        /*0010*/ 	.word	index@(triton_poi_fused__prelu_kernel_add_cat_mul_20)
        /*0014*/ 	.word	0x00000000


	//----- nvinfo : EIATTR_FRAME_SIZE
	.align		4
.L_3:
        /*0018*/ 	.byte	0x04, 0x11
        /*001a*/ 	.short	(.L_5 - .L_4)
	.align		4
.L_4:
        /*001c*/ 	.word	index@(triton_poi_fused__prelu_kernel_add_cat_mul_20)
        /*0020*/ 	.word	0x00000000


	//----- nvinfo : EIATTR_MIN_STACK_SIZE
	.align		4
.L_5:
        /*0024*/ 	.byte	0x04, 0x12
        /*0026*/ 	.short	(.L_7 - .L_6)
	.align		4
.L_6:
        /*0028*/ 	.word	index@(triton_poi_fused__prelu_kernel_add_cat_mul_20)
        /*002c*/ 	.word	0x00000000
.L_7:


//--------------------- .nv.info.triton_poi_fused__prelu_kernel_add_cat_mul_20 --------------------------
	.section	.nv.info.triton_poi_fused__prelu_kernel_add_cat_mul_20,"",@"SHT_CUDA_INFO"
	.sectionflags	@""
	.align	4


	//----- nvinfo : EIATTR_CUDA_API_VERSION
	.align		4
        /*0000*/ 	.byte	0x04, 0x37
        /*0002*/ 	.short	(.L_9 - .L_8)
.L_8:
        /*0004*/ 	.word	0x0000007c


	//----- nvinfo : EIATTR_KPARAM_INFO
	.align		4
.L_9:
        /*0008*/ 	.byte	0x04, 0x17
        /*000a*/ 	.short	(.L_11 - .L_10)
.L_10:
        /*000c*/ 	.word	0x00000000
        /*0010*/ 	.short	0x0005
        /*0012*/ 	.short	0x0028
        /*0014*/ 	.byte	0x00, 0xf0, 0x11, 0x00


	//----- nvinfo : EIATTR_KPARAM_INFO
	.align		4
.L_11:
        /*0018*/ 	.byte	0x04, 0x17
        /*001a*/ 	.short	(.L_13 - .L_12)
.L_12:
        /*001c*/ 	.word	0x00000000
        /*0020*/ 	.short	0x0004
        /*0022*/ 	.short	0x0020
        /*0024*/ 	.byte	0x00, 0xf4, 0x21, 0x00


	//----- nvinfo : EIATTR_KPARAM_INFO
	.align		4
.L_13:
        /*0028*/ 	.byte	0x04, 0x17
        /*002a*/ 	.short	(.L_15 - .L_14)
.L_14:
        /*002c*/ 	.word	0x00000000
        /*0030*/ 	.short	0x0003
        /*0032*/ 	.short	0x0018
        /*0034*/ 	.byte	0x00, 0xf4, 0x21, 0x00


	//----- nvinfo : EIATTR_KPARAM_INFO
	.align		4
.L_15:
        /*0038*/ 	.byte	0x04, 0x17
        /*003a*/ 	.short	(.L_17 - .L_16)
.L_16:
        /*003c*/ 	.word	0x00000000
        /*0040*/ 	.short	0x0002
        /*0042*/ 	.short	0x0010
        /*0044*/ 	.byte	0x00, 0xf4, 0x21, 0x00


	//----- nvinfo : EIATTR_KPARAM_INFO
	.align		4
.L_17:
        /*0048*/ 	.byte	0x04, 0x17
        /*004a*/ 	.short	(.L_19 - .L_18)
.L_18:
        /*004c*/ 	.word	0x00000000
        /*0050*/ 	.short	0x0001
        /*0052*/ 	.short	0x0008
        /*0054*/ 	.byte	0x00, 0xf4, 0x21, 0x00


	//----- nvinfo : EIATTR_KPARAM_INFO
	.align		4
.L_19:
        /*0058*/ 	.byte	0x04, 0x17
        /*005a*/ 	.short	(.L_21 - .L_20)
.L_20:
        /*005c*/ 	.word	0x00000000
        /*0060*/ 	.short	0x0000
        /*0062*/ 	.short	0x0000
        /*0064*/ 	.byte	0x00, 0xf4, 0x21, 0x00


	//----- nvinfo : EIATTR_SPARSE_MMA_MASK
	.align		4
.L_21:
        /*0068*/ 	.byte	0x03, 0x50
        /*006a*/ 	.short	0x0000


	//----- nvinfo : EIATTR_MAXREG_COUNT
	.align		4
        /*006c*/ 	.byte	0x03, 0x1b
        /*006e*/ 	.short	0x00ff


	//----- nvinfo : EIATTR_EXIT_INSTR_OFFSETS
	.align		4
        /*0070*/ 	.byte	0x04, 0x1c
        /*0072*/ 	.short	(.L_23 - .L_22)


	//   ....[0]....
.L_22:
        /*0074*/ 	.word	0x00000560


	//----- nvinfo : EIATTR_REQNTID
	.align		4
.L_23:
        /*0078*/ 	.byte	0x04, 0x10
        /*007a*/ 	.short	(.L_25 - .L_24)
.L_24:
        /*007c*/ 	.word	0x00000080
        /*0080*/ 	.word	0x00000001
        /*0084*/ 	.word	0x00000001


	//----- nvinfo : EIATTR_CBANK_PARAM_SIZE
	.align		4
.L_25:
        /*0088*/ 	.byte	0x03, 0x19
        /*008a*/ 	.short	0x002c


	//----- nvinfo : EIATTR_PARAM_CBANK
	.align		4
        /*008c*/ 	.byte	0x04, 0x0a
        /*008e*/ 	.short	(.L_27 - .L_26)
	.align		4
.L_26:
        /*0090*/ 	.word	index@(.nv.constant0.triton_poi_fused__prelu_kernel_add_cat_mul_20)
        /*0094*/ 	.short	0x0210
        /*0096*/ 	.short	0x002c


	//----- nvinfo : EIATTR_SW_WAR
	.align		4
.L_27:
        /*0098*/ 	.byte	0x04, 0x36
        /*009a*/ 	.short	(.L_29 - .L_28)
.L_28:
        /*009c*/ 	.word	0x00000008
.L_29:


//--------------------- .nv.callgraph             --------------------------
	.section	.nv.callgraph,"",@"SHT_CUDA_CALLGRAPH"
	.align	4
	.sectionentsize	8
	.align		4
        /*0000*/ 	.word	0x00000000
	.align		4
        /*0004*/ 	.word	0xffffffff
	.align		4
        /*0008*/ 	.word	0x00000000
	.align		4
        /*000c*/ 	.word	0xfffffffe
	.align		4
        /*0010*/ 	.word	0x00000000
	.align		4
        /*0014*/ 	.word	0xfffffffd
	.align		4
        /*0018*/ 	.word	0x00000000
	.align		4
        /*001c*/ 	.word	0xfffffffc


//--------------------- .text.triton_poi_fused__prelu_kernel_add_cat_mul_20 --------------------------
	.section	.text.triton_poi_fused__prelu_kernel_add_cat_mul_20,"ax",@progbits
	.sectionflags	@"SHF_BARRIERS=1"
	.align	128
        .global         triton_poi_fused__prelu_kernel_add_cat_mul_20
        .type           triton_poi_fused__prelu_kernel_add_cat_mul_20,@function
        .size           triton_poi_fused__prelu_kernel_add_cat_mul_20,(.L_x_1 - triton_poi_fused__prelu_kernel_add_cat_mul_20)
        .other          triton_poi_fused__prelu_kernel_add_cat_mul_20,@"STO_CUDA_ENTRY STV_DEFAULT"
triton_poi_fused__prelu_kernel_add_cat_mul_20:
.text.triton_poi_fused__prelu_kernel_add_cat_mul_20:
[----:B------:R-:W-:Y:S01]  /*0000*/  LDC R1, c[0x0][0x28] ;  /* 0x00000a00ff017b82 */ /* 0x000fe20000000800 */
[----:B------:R-:W1:Y:S07]  /*0010*/  S2R R4, SR_TID.X ;  /* 0x0000000000047919 */ /* 0x000e6e0000002100 */
[----:B------:R-:W2:Y:S01]  /*0020*/  LDC.64 R6, c[0x0][0x228] ;  /* 0x00008a00ff067b82 */ /* 0x000ea20000000a00 */
[----:B------:R-:W-:Y:S01]  /*0030*/  ULDC.64 UR6, c[0x0][0x208] ;  /* 0x0000820000067ab9 */ /* 0x000fe20000000a00 */
[----:B------:R-:W3:Y:S06]  /*0040*/  S2R R2, SR_CTAID.X ;  /* 0x0000000000027919 */ /* 0x000eec0000002500 */
[----:B------:R-:W4:Y:S08]  /*0050*/  LDC.64 R14, c[0x0][0x220] ;  /* 0x00008800ff0e7b82 */ /* 0x000f300000000a00 */
[----:B------:R-:W5:Y:S01]  /*0060*/  LDC.64 R12, c[0x0][0x218] ;  /* 0x00008600ff0c7b82 */ /* 0x000f620000000a00 */
[----:B-1----:R-:W-:Y:S01]  /*0070*/  IMAD.SHL.U32 R3, R4, 0x2, RZ ;  /* 0x0000000204037824 */ /* 0x002fe200078e00ff */
[----:B---3--:R-:W-:-:S04]  /*0080*/  SHF.R.S32.HI R0, RZ, 0x17, R2 ;  /* 0x00000017ff007819 */ /* 0x008fc80000011402 */
[----:B------:R-:W-:Y:S02]  /*0090*/  LOP3.LUT R3, R3, 0xfe, RZ, 0xc0, !PT ;  /* 0x000000fe03037812 */ /* 0x000fe400078ec0ff */
[----:B------:R-:W-:Y:S02]  /*00a0*/  SGXT R0, R0, 0x1 ;  /* 0x000000010000781a */ /* 0x000fe40000000200 */
[----:B------:R-:W-:-:S04]  /*00b0*/  PRMT R5, R3, 0x6540, R2 ;  /* 0x0000654003057816 */ /* 0x000fc80000000002 */
[CC--:B------:R-:W-:Y:S02]  /*00c0*/  LEA.HI R8, R0.reuse, R5.reuse, RZ, 0x6 ;  /* 0x0000000500087211 */ /* 0x0c0fe400078f30ff */
[----:B------:R-:W-:Y:S02]  /*00d0*/  LEA.HI R9, R0, R5, RZ, 0xe ;  /* 0x0000000500097211 */ /* 0x000fe400078f70ff */
[----:B------:R-:W-:Y:S02]  /*00e0*/  LOP3.LUT R8, R8, 0xffffffc0, RZ, 0xc0, !PT ;  /* 0xffffffc008087812 */ /* 0x000fe400078ec0ff */
[----:B------:R-:W-:-:S03]  /*00f0*/  SHF.R.S32.HI R10, RZ, 0xe, R9 ;  /* 0x0000000eff0a7819 */ /* 0x000fc60000011409 */
[----:B------:R-:W-:-:S05]  /*0100*/  IMAD.IADD R17, R5, 0x1, -R8 ;  /* 0x0000000105117824 */ /* 0x000fca00078e0a08 */
[----:B------:R-:W-:-:S05]  /*0110*/  LEA R9, R10, R17, 0x6 ;  /* 0x000000110a097211 */ /* 0x000fca00078e30ff */
[----:B--2---:R-:W-:Y:S02]  /*0120*/  IMAD.WIDE R6, R9, 0x4, R6 ;  /* 0x0000000409067825 */ /* 0x004fe400078e0206 */
[----:B------:R-:W1:Y:S04]  /*0130*/  LDC.64 R8, c[0x0][0x210] ;  /* 0x00008400ff087b82 */ /* 0x000e680000000a00 */
[----:B------:R-:W2:Y:S01]  /*0140*/  LDG.E.EL.64 R6, desc[UR6][R6.64] ;  /* 0x0000000606067981 */ /* 0x000ea2000c2e1b00 */
[----:B----4-:R-:W-:-:S04]  /*0150*/  IMAD.WIDE R14, R17, 0x4, R14 ;  /* 0x00000004110e7825 */ /* 0x010fc800078e020e */
[C---:B-----5:R-:W-:Y:S02]  /*0160*/  IMAD.WIDE R12, R5.reuse, 0x4, R12 ;  /* 0x00000004050c7825 */ /* 0x060fe400078e020c */
[----:B------:R-:W3:Y:S04]  /*0170*/  LDG.E.EL.64 R14, desc[UR6][R14.64] ;  /* 0x000000060e0e7981 */ /* 0x000ee8000c2e1b00 */
[----:B------:R-:W4:Y:S01]  /*0180*/  LDG.E.64 R12, desc[UR6][R12.64] ;  /* 0x000000060c0c7981 */ /* 0x000f22000c1e1b00 */
[----:B-1----:R-:W-:-:S05]  /*0190*/  IMAD.WIDE R8, R5, 0x4, R8 ;  /* 0x0000000405087825 */ /* 0x002fca00078e0208 */
[----:B------:R-:W5:Y:S01]  /*01a0*/  LDG.E.64 R10, desc[UR6][R8.64] ;  /* 0x00000006080a7981 */ /* 0x000f62000c1e1b00 */
[----:B------:R-:W1:Y:S01]  /*01b0*/  S2UR UR5, SR_CgaCtaId ;  /* 0x00000000000579c3 */ /* 0x000e620000008800 */
[----:B------:R-:W-:Y:S02]  /*01c0*/  UMOV UR4, 0x400 ;  /* 0x0000040000047882 */ /* 0x000fe40000000000 */
[----:B-1----:R-:W-:Y:S01]  /*01d0*/  UPRMT UR4, UR5, 0x654, UR4 ;  /* 0x0000065405047896 */ /* 0x002fe20008000004 */
[----:B--2---:R-:W-:Y:S01]  /*01e0*/  FADD R5, RZ, -R6 ;  /* 0x80000006ff057221 */ /* 0x004fe20000000000 */
[----:B------:R-:W-:-:S03]  /*01f0*/  FADD R7, RZ, -R7 ;  /* 0x80000007ff077221 */ /* 0x000fc60000000000 */
[----:B------:R-:W-:Y:S01]  /*0200*/  FMUL R5, R5, 1.4426950216293334961 ;  /* 0x3fb8aa3b05057820 */ /* 0x000fe20000400000 */
[----:B------:R-:W-:-:S04]  /*0210*/  FMUL R7, R7, 1.4426950216293334961 ;  /* 0x3fb8aa3b07077820 */ /* 0x000fc80000400000 */
[----:B------:R-:W-:Y:S02]  /*0220*/  FSETP.GEU.AND P0, PT, R5, -126, PT ;  /* 0xc2fc00000500780b */ /* 0x000fe40003f0e000 */
[----:B------:R-:W-:-:S11]  /*0230*/  FSETP.GEU.AND P1, PT, R7, -126, PT ;  /* 0xc2fc00000700780b */ /* 0x000fd60003f2e000 */
[----:B------:R-:W-:Y:S02]  /*0240*/  @!P0 FMUL R5, R5, 0.5 ;  /* 0x3f00000005058820 */ /* 0x000fe40000400000 */
[----:B------:R-:W-:Y:S02]  /*0250*/  @!P1 FMUL R7, R7, 0.5 ;  /* 0x3f00000007079820 */ /* 0x000fe40000400000 */
[----:B------:R-:W1:Y:S08]  /*0260*/  MUFU.EX2 R6, R5 ;  /* 0x0000000500067308 */ /* 0x000e700000000800 */
[----:B------:R-:W2:Y:S01]  /*0270*/  MUFU.EX2 R16, R7 ;  /* 0x0000000700107308 */ /* 0x000ea20000000800 */
[----:B-1----:R-:W-:-:S04]  /*0280*/  @!P0 FMUL R6, R6, R6 ;  /* 0x0000000606068220 */ /* 0x002fc80000400000 */
[----:B------:R-:W-:Y:S01]  /*0290*/  FADD R6, R6, 1 ;  /* 0x3f80000006067421 */ /* 0x000fe20000000000 */
[----:B--2---:R-:W-:-:S04]  /*02a0*/  @!P1 FMUL R16, R16, R16 ;  /* 0x0000001010109220 */ /* 0x004fc80000400000 */
[----:B------:R-:W-:Y:S01]  /*02b0*/  FADD R16, R16, 1 ;  /* 0x3f80000010107421 */ /* 0x000fe20000000000 */
[----:B------:R-:W-:-:S04]  /*02c0*/  FSETP.GT.AND P2, PT, R6, 8.50705917302346158658e+37, PT ;  /* 0x7e8000000600780b */ /* 0x000fc80003f44000 */
[----:B------:R-:W-:-:S09]  /*02d0*/  FSETP.GT.AND P3, PT, R16, 8.50705917302346158658e+37, PT ;  /* 0x7e8000001000780b */ /* 0x000fd20003f64000 */
[----:B------:R-:W-:-:S04]  /*02e0*/  @P2 FMUL R6, R6, 0.25 ;  /* 0x3e80000006062820 */ /* 0x000fc80000400000 */
[----:B------:R-:W-:Y:S02]  /*02f0*/  @P3 FMUL R16, R16, 0.25 ;  /* 0x3e80000010103820 */ /* 0x000fe40000400000 */
[----:B------:R-:W1:Y:S01]  /*0300*/  MUFU.RCP R6, R6 ;  /* 0x0000000600067308 */ /* 0x000e620000001000 */
[----:B-----5:R-:W-:Y:S02]  /*0310*/  FSETP.GT.AND P0, PT, R10, RZ, PT ;  /* 0x000000ff0a00720b */ /* 0x020fe40003f04000 */
[----:B------:R-:W-:Y:S01]  /*0320*/  FSETP.GT.AND P1, PT, R11, RZ, PT ;  /* 0x000000ff0b00720b */ /* 0x000fe20003f24000 */
[----:B------:R-:W-:-:S04]  /*0330*/  IMAD.MOV.U32 R7, RZ, RZ, 0x3e800000 ;  /* 0x3e800000ff077424 */ /* 0x000fc800078e00ff */
[----:B------:R-:W2:Y:S01]  /*0340*/  MUFU.RCP R16, R16 ;  /* 0x0000001000107308 */ /* 0x000ea20000001000 */
[C---:B------:R-:W-:Y:S02]  /*0350*/  FSEL R5, R7.reuse, 1, P2 ;  /* 0x3f80000007057808 */ /* 0x040fe40001000000 */
[----:B------:R-:W-:-:S03]  /*0360*/  FSEL R7, R7, 1, P3 ;  /* 0x3f80000007077808 */ /* 0x000fc60001800000 */
[----:B---3--:R-:W-:Y:S01]  /*0370*/  @!P0 FMUL R10, R10, R14 ;  /* 0x0000000e0a0a8220 */ /* 0x008fe20000400000 */
[----:B-1----:R-:W-:Y:S01]  /*0380*/  FMUL R5, R6, R5 ;  /* 0x0000000506057220 */ /* 0x002fe20000400000 */
[----:B------:R-:W-:-:S03]  /*0390*/  @!P1 FMUL R11, R11, R15 ;  /* 0x0000000f0b0b9220 */ /* 0x000fc60000400000 */
[----:B----4-:R-:W-:Y:S01]  /*03a0*/  FFMA R14, R10, R5, R12 ;  /* 0x000000050a0e7223 */ /* 0x010fe2000000000c */
[----:B--2---:R-:W-:Y:S01]  /*03b0*/  FMUL R6, R16, R7 ;  /* 0x0000000710067220 */ /* 0x004fe20000400000 */
[----:B------:R-:W-:-:S03]  /*03c0*/  LEA R10, R3, UR4, 0x2 ;  /* 0x00000004030a7c11 */ /* 0x000fc6000f8e10ff */
[----:B------:R-:W-:Y:S02]  /*03d0*/  FFMA R15, R11, R6, R13 ;  /* 0x000000060b0f7223 */ /* 0x000fe4000000000d */
[----:B------:R1:W-:Y:S04]  /*03e0*/  STS.64 [R10], R12 ;  /* 0x0000000c0a007388 */ /* 0x0003e80000000a00 */
[----:B------:R-:W-:Y:S01]  /*03f0*/  STG.E.64 desc[UR6][R8.64], R14 ;  /* 0x0000000e08007986 */ /* 0x000fe2000c101b06 */
[----:B------:R-:W-:-:S04]  /*0400*/  LOP3.LUT R5, R4, 0x7f, RZ, 0xc0, !PT ;  /* 0x0000007f04057812 */ /* 0x000fc800078ec0ff */
[C---:B------:R-:W-:Y:S01]  /*0410*/  LEA R11, R5.reuse, UR4, 0x2 ;  /* 0x00000004050b7c11 */ /* 0x040fe2000f8e10ff */
[----:B------:R-:W-:Y:S01]  /*0420*/  BAR.SYNC.DEFER_BLOCKING 0x0 ;  /* 0x0000000000007b1d */ /* 0x000fe20000010000 */
[----:B------:R-:W-:-:S07]  /*0430*/  PRMT R5, R5, 0x6540, R2 ;  /* 0x0000654005057816 */ /* 0x000fce0000000002 */
[----:B------:R-:W2:Y:S01]  /*0440*/  LDC.64 R2, c[0x0][0x230] ;  /* 0x00008c00ff027b82 */ /* 0x000ea20000000a00 */
[----:B------:R-:W-:Y:S01]  /*0450*/  LOP3.LUT R7, R5, 0x80, RZ, 0xfc, !PT ;  /* 0x0000008005077812 */ /* 0x000fe200078efcff */
[----:B------:R-:W3:Y:S04]  /*0460*/  LDS R17, [R11] ;  /* 0x000000000b117984 */ /* 0x000ee80000000800 */
[----:B------:R-:W4:Y:S01]  /*0470*/  LDS R19, [R11+0x200] ;  /* 0x000200000b137984 */ /* 0x000f220000000800 */
[C---:B------:R-:W-:Y:S02]  /*0480*/  LEA.HI R4, R0.reuse, R5, RZ, 0x6 ;  /* 0x0000000500047211 */ /* 0x040fe400078f30ff */
[----:B------:R-:W-:Y:S02]  /*0490*/  LEA.HI R6, R0, R7, RZ, 0x6 ;  /* 0x0000000700067211 */ /* 0x000fe400078f30ff */
[----:B------:R-:W-:-:S02]  /*04a0*/  LOP3.LUT R0, R4, 0xffffffc0, RZ, 0xc0, !PT ;  /* 0xffffffc004007812 */ /* 0x000fc400078ec0ff */
[----:B-1----:R-:W-:Y:S02]  /*04b0*/  LOP3.LUT R10, R6, 0xffffffc0, RZ, 0xc0, !PT ;  /* 0xffffffc0060a7812 */ /* 0x002fe400078ec0ff */
[----:B------:R-:W-:Y:S02]  /*04c0*/  IADD3 R5, R5, -R0, RZ ;  /* 0x8000000005057210 */ /* 0x000fe40007ffe0ff */
[----:B------:R-:W-:Y:S02]  /*04d0*/  SHF.R.S32.HI R4, RZ, 0x6, R4 ;  /* 0x00000006ff047819 */ /* 0x000fe40000011404 */
[----:B------:R-:W-:Y:S02]  /*04e0*/  IADD3 R7, R7, -R10, RZ ;  /* 0x8000000a07077210 */ /* 0x000fe40007ffe0ff */
[----:B------:R-:W-:Y:S01]  /*04f0*/  SHF.R.S32.HI R6, RZ, 0x6, R6 ;  /* 0x00000006ff067819 */ /* 0x000fe20000011406 */
[----:B------:R-:W-:-:S04]  /*0500*/  IMAD R5, R4, 0x83, R5 ;  /* 0x0000008304057824 */ /* 0x000fc800078e0205 */
[----:B------:R-:W-:Y:S02]  /*0510*/  IMAD R7, R6, 0x83, R7 ;  /* 0x0000008306077824 */ /* 0x000fe400078e0207 */
[----:B--2---:R-:W-:-:S04]  /*0520*/  IMAD.WIDE R4, R5, 0x4, R2 ;  /* 0x0000000405047825 */ /* 0x004fc800078e0202 */
[----:B------:R-:W-:Y:S01]  /*0530*/  IMAD.WIDE R2, R7, 0x4, R2 ;  /* 0x0000000407027825 */ /* 0x000fe200078e0202 */
[----:B---3--:R-:W-:Y:S04]  /*0540*/  STG.E desc[UR6][R4.64], R17 ;  /* 0x0000001104007986 */ /* 0x008fe8000c101906 */
[----:B----4-:R-:W-:Y:S01]  /*0550*/  STG.E desc[UR6][R2.64], R19 ;  /* 0x0000001302007986 */ /* 0x010fe2000c101906 */
[----:B------:R-:W-:Y:S05]  /*0560*/  EXIT ;  /* 0x000000000000794d */ /* 0x000fea0003800000 */
.L_x_0:
[----:B------:R-:W-:-:S00]  /*0570*/  BRA `(.L_x_0) ;  /* 0xfffffffc00fc7947 */ /* 0x000fc0000383ffff */
[----:B------:R-:W-:-:S00]  /*0580*/  NOP ;  /* 0x0000000000007918 */ /* 0x000fc00000000000 */
[----:B------:R-:W-:-:S00]  /*0590*/  NOP ;  /* 0x0000000000007918 */ /* 0x000fc00000000000 */
[----:B------:R-:W-:-:S00]  /*05a0*/  NOP ;  /* 0x0000000000007918 */ /* 0x000fc00000000000 */
[----:B------:R-:W-:-:S00]  /*05b0*/  NOP ;  /* 0x0000000000007918 */ /* 0x000fc00000000000 */
[----:B------:R-:W-:-:S00]  /*05c0*/  NOP ;  /* 0x0000000000007918 */ /* 0x000fc00000000000 */
[----:B------:R-:W-:-:S00]  /*05d0*/  NOP ;  /* 0x0000000000007918 */ /* 0x000fc00000000000 */
[----:B------:R-:W-:-:S00]  /*05e0*/  NOP ;  /* 0x0000000000007918 */ /* 0x000fc00000000000 */
[----:B------:R-:W-:-:S00]  /*05f0*/  NOP ;  /* 0x0000000000007918 */ /* 0x000fc00000000000 */
.L_x_1:


//--------------------- .nv.shared.triton_poi_fused__prelu_kernel_add_cat_mul_20 --------------------------
	.section	.nv.shared.triton_poi_fused__prelu_kernel_add_cat_mul_20,"aw",@nobits
	.sectionflags	@""
	.align	16
	.zero		1024


//--------------------- .nv.constant0.triton_poi_fused__prelu_kernel_add_cat_mul_20 --------------------------
	.section	.nv.constant0.triton_poi_fused__prelu_kernel_add_cat_mul_20,"a",@progbits
	.sectionflags	@""
	.align	4
.nv.constant0.triton_poi_fused__prelu_kernel_add_cat_mul_20:
	.zero		572
